//
// Generated by NVIDIA NVVM Compiler
//
// Compiler Build ID: CL-36424714
// Cuda compilation tools, release 13.0, V13.0.88
// Based on NVVM 20.0.0
//

.version 9.0
.target sm_100
.address_size 64

	// .globl	_Z11gelu_kernelPfS_i

.visible .entry _Z11gelu_kernelPfS_i(
	.param .u64 .ptr .align 1 _Z11gelu_kernelPfS_i_param_0,
	.param .u64 .ptr .align 1 _Z11gelu_kernelPfS_i_param_1,
	.param .u32 _Z11gelu_kernelPfS_i_param_2
)
{
	.reg .pred 	%p<4>;
	.reg .b32 	%r<6>;
	.reg .b32 	%f<24>;
	.reg .b64 	%rd<8>;

	ld.param.u64 	%rd1, [_Z11gelu_kernelPfS_i_param_0];
	ld.param.u64 	%rd2, [_Z11gelu_kernelPfS_i_param_1];
	ld.param.u32 	%r2, [_Z11gelu_kernelPfS_i_param_2];
	mov.u32 	%r3, %ctaid.x;
	mov.u32 	%r4, %ntid.x;
	mov.u32 	%r5, %tid.x;
	mad.lo.s32 	%r1, %r3, %r4, %r5;
	setp.ge.s32 	%p1, %r1, %r2;
	@%p1 bra 	$L__BB0_2;
	cvta.to.global.u64 	%rd3, %rd1;
	cvta.to.global.u64 	%rd4, %rd2;
	mul.wide.s32 	%rd5, %r1, 4;
	add.s64 	%rd6, %rd3, %rd5;
	ld.global.f32 	%f1, [%rd6];
	mul.f32 	%f2, %f1, 0f3D372713;
	mul.f32 	%f3, %f1, %f2;
	fma.rn.f32 	%f4, %f1, %f3, %f1;
	mul.f32 	%f5, %f4, 0f3F4C4229;
	abs.f32 	%f6, %f5;
	mul.f32 	%f7, %f6, 0f4038AA3B;
	ex2.approx.ftz.f32 	%f8, %f7;
	add.f32 	%f9, %f8, 0f3F800000;
	rcp.approx.ftz.f32 	%f10, %f9;
	fma.rn.f32 	%f11, %f10, 0fC0000000, 0f3F800000;
	setp.ge.f32 	%p2, %f6, 0f41102CB4;
	selp.f32 	%f12, 0f3F800000, %f11, %p2;
	copysign.f32 	%f13, %f5, %f12;
	mul.f32 	%f14, %f5, %f5;
	fma.rn.f32 	%f15, %f14, 0f3C80F082, 0fBD563CAE;
	fma.rn.f32 	%f16, %f15, %f14, 0f3E085941;
	fma.rn.f32 	%f17, %f16, %f14, 0fBEAAA9ED;
	fma.rn.f32 	%f18, %f17, %f14, 0f00000000;
	fma.rn.f32 	%f19, %f18, %f5, %f5;
	setp.ge.f32 	%p3, %f6, 0f3F19999A;
	selp.f32 	%f20, %f13, %f19, %p3;
	add.f32 	%f21, %f20, 0f3F800000;
	mul.f32 	%f22, %f21, 0f3F000000;
	mul.f32 	%f23, %f1, %f22;
	add.s64 	%rd7, %rd4, %rd5;
	st.global.f32 	[%rd7], %f23;
$L__BB0_2:
	ret;

}


// ===== COMPILED SASS (sm_100) =====

	.target	sm_100

	.elftype	@"ET_EXEC"


//--------------------- .note.nv.tkinfo           --------------------------
	.section	.note.nv.tkinfo,"",@"SHT_NOTE"
	.sectionflags	@"SHF_NOTE_NV_TKINFO"
	.tkinfo
        /*0018*/ 	.word	0x00000002
        /*0030*/ 	.string	""
        /*0030*/ 	.string	"ptxas"
        /*0030*/ 	.string	"Cuda compilation tools, release 13.0, V13.0.88"
        /*0030*/ 	.string	"Build cuda_13.0.r13.0/compiler.36424714_0"
        /*0030*/ 	.string	"-arch sm_100 -m 64 "



//--------------------- .note.nv.cuinfo           --------------------------
	.section	.note.nv.cuinfo,"",@"SHT_NOTE"
	.sectionflags	@"SHF_NOTE_NV_CUINFO"
        /*0018*/ 	.short	0x0002
        /*001a*/ 	.short	0x0064
        /*001c*/ 	.short	0x0082
	.zero		2


//--------------------- .nv.info                  --------------------------
	.section	.nv.info,"",@"SHT_CUDA_INFO"
	.align	4


	//----- nvinfo : EIATTR_REGCOUNT
	.align		4
        /*0000*/ 	.byte	0x04, 0x2f
        /*0002*/ 	.short	(.L_1 - .L_0)
	.align		4
.L_0:
        /*0004*/ 	.word	index@(_Z11gelu_kernelPfS_i)
        /*0008*/ 	.word	0x0000000e


	//----- nvinfo : EIATTR_FRAME_SIZE
	.align		4
.L_1:
        /*000c*/ 	.byte	0x04, 0x11
        /*000e*/ 	.short	(.L_3 - .L_2)
	.align		4
.L_2:
        /*0010*/ 	.word	index@(_Z11gelu_kernelPfS_i)
        /*0014*/ 	.word	0x00000000


	//----- nvinfo : EIATTR_MIN_STACK_SIZE
	.align		4
.L_3:
        /*0018*/ 	.byte	0x04, 0x12
        /*001a*/ 	.short	(.L_5 - .L_4)
	.align		4
.L_4:
        /*001c*/ 	.word	index@(_Z11gelu_kernelPfS_i)
        /*0020*/ 	.word	0x00000000
.L_5:


//--------------------- .nv.compat                --------------------------
	.section	.nv.compat,"",@"SHT_CUDA_COMPAT_INFO"
	.align	4
        /*0000*/ 	.byte	0x02, 0x09, 0x00, 0x00, 0x02, 0x02, 0x01, 0x00, 0x02, 0x05, 0x05, 0x00, 0x03, 0x07, 0x01, 0x01
        /*0010*/ 	.byte	0x02, 0x03, 0x00, 0x00, 0x02, 0x06, 0x01, 0x00, 0x04, 0x0b, 0x08, 0x00, 0x01, 0x00, 0x00, 0x00
        /*0020*/ 	.byte	0x00, 0x00, 0x00, 0x00


//--------------------- .nv.info._Z11gelu_kernelPfS_i --------------------------
	.section	.nv.info._Z11gelu_kernelPfS_i,"",@"SHT_CUDA_INFO"
	.sectionflags	@""
	.align	4


	//----- nvinfo : EIATTR_CUDA_API_VERSION
	.align		4
        /*0000*/ 	.byte	0x04, 0x37
        /*0002*/ 	.short	(.L_7 - .L_6)
.L_6:
        /*0004*/ 	.word	0x00000082


	//----- nvinfo : EIATTR_KPARAM_INFO
	.align		4
.L_7:
        /*0008*/ 	.byte	0x04, 0x17
        /*000a*/ 	.short	(.L_9 - .L_8)
.L_8:
        /*000c*/ 	.word	0x00000000
        /*0010*/ 	.short	0x0002
        /*0012*/ 	.short	0x0010
        /*0014*/ 	.byte	0x00, 0xf0, 0x11, 0x00


	//----- nvinfo : EIATTR_KPARAM_INFO
	.align		4
.L_9:
        /*0018*/ 	.byte	0x04, 0x17
        /*001a*/ 	.short	(.L_11 - .L_10)
.L_10:
        /*001c*/ 	.word	0x00000000
        /*0020*/ 	.short	0x0001
        /*0022*/ 	.short	0x0008
        /*0024*/ 	.byte	0x00, 0xf5, 0x21, 0x00


	//----- nvinfo : EIATTR_KPARAM_INFO
	.align		4
.L_11:
        /*0028*/ 	.byte	0x04, 0x17
        /*002a*/ 	.short	(.L_13 - .L_12)
.L_12:
        /*002c*/ 	.word	0x00000000
        /*0030*/ 	.short	0x0000
        /*0032*/ 	.short	0x0000
        /*0034*/ 	.byte	0x00, 0xf5, 0x21, 0x00


	//----- nvinfo : EIATTR_SPARSE_MMA_MASK
	.align		4
.L_13:
        /*0038*/ 	.byte	0x03, 0x50
        /*003a*/ 	.short	0x0000


	//----- nvinfo : EIATTR_MAXREG_COUNT
	.align		4
        /*003c*/ 	.byte	0x03, 0x1b
        /*003e*/ 	.short	0x00ff


	//----- nvinfo : EIATTR_MERCURY_ISA_VERSION
	.align		4
        /*0040*/ 	.byte	0x03, 0x5f
        /*0042*/ 	.short	0x0101


	//----- nvinfo : EIATTR_VRC_CTA_INIT_COUNT
	.align		4
        /*0044*/ 	.byte	0x02, 0x4a
	.zero		1
	.zero		1


	//----- nvinfo : EIATTR_EXIT_INSTR_OFFSETS
	.align		4
        /*0048*/ 	.byte	0x04, 0x1c
        /*004a*/ 	.short	(.L_15 - .L_14)


	//   ....[0]....
.L_14:
        /*004c*/ 	.word	0x00000070


	//   ....[1]....
        /*0050*/ 	.word	0x00000270


	//----- nvinfo : EIATTR_CBANK_PARAM_SIZE
	.align		4
.L_15:
        /*0054*/ 	.byte	0x03, 0x19
        /*0056*/ 	.short	0x0014


	//----- nvinfo : EIATTR_PARAM_CBANK
	.align		4
        /*0058*/ 	.byte	0x04, 0x0a
        /*005a*/ 	.short	(.L_17 - .L_16)
	.align		4
.L_16:
        /*005c*/ 	.word	index@(.nv.constant0._Z11gelu_kernelPfS_i)
        /*0060*/ 	.short	0x0380
        /*0062*/ 	.short	0x0014


	//----- nvinfo : EIATTR_SW_WAR
	.align		4
.L_17:
        /*0064*/ 	.byte	0x04, 0x36
        /*0066*/ 	.short	(.L_19 - .L_18)
.L_18:
        /*0068*/ 	.word	0x00000008
.L_19:


//--------------------- .nv.callgraph             --------------------------
	.section	.nv.callgraph,"",@"SHT_CUDA_CALLGRAPH"
	.align	4
	.sectionentsize	8
	.align		4
        /*0000*/ 	.word	0x00000000
	.align		4
        /*0004*/ 	.word	0xffffffff
	.align		4
        /*0008*/ 	.word	0x00000000
	.align		4
        /*000c*/ 	.word	0xfffffffe
	.align		4
        /*0010*/ 	.word	0x00000000
	.align		4
        /*0014*/ 	.word	0xfffffffd
	.align		4
        /*0018*/ 	.word	0x00000000
	.align		4
        /*001c*/ 	.word	0xfffffffc


//--------------------- .text._Z11gelu_kernelPfS_i --------------------------
	.section	.text._Z11gelu_kernelPfS_i,"ax",@progbits
	.align	128
        .global         _Z11gelu_kernelPfS_i
        .type           _Z11gelu_kernelPfS_i,@function
        .size           _Z11gelu_kernelPfS_i,(.L_x_1 - _Z11gelu_kernelPfS_i)
        .other          _Z11gelu_kernelPfS_i,@"STO_CUDA_ENTRY STV_DEFAULT"
_Z11gelu_kernelPfS_i:
.text._Z11gelu_kernelPfS_i:
[----:B------:R-:W-:Y:S01]  /*0000*/  LDC R1, c[0x0][0x37c] ;  /* 0x0000df00ff017b82 */ /* 0x000fe20000000800 */
[----:B------:R-:W0:Y:S07]  /*0010*/  S2R R0, SR_TID.X ;  /* 0x0000000000007919 */ /* 0x000e2e0000002100 */
[----:B------:R-:W0:Y:S01]  /*0020*/  S2UR UR4, SR_CTAID.X ;  /* 0x00000000000479c3 */ /* 0x000e220000002500 */
[----:B------:R-:W1:Y:S07]  /*0030*/  LDCU UR5, c[0x0][0x390] ;  /* 0x00007200ff0577ac */ /* 0x000e6e0008000800 */
[----:B------:R-:W0:Y:S02]  /*0040*/  LDC R5, c[0x0][0x360] ;  /* 0x0000d800ff057b82 */ /* 0x000e240000000800 */
[----:B0-----:R-:W-:-:S05]  /*0050*/  IMAD R5, R5, UR4, R0 ;  /* 0x0000000405057c24 */ /* 0x001fca000f8e0200 */
[----:B-1----:R-:W-:-:S13]  /*0060*/  ISETP.GE.AND P0, PT, R5, UR5, PT ;  /* 0x0000000505007c0c */ /* 0x002fda000bf06270 */
[----:B------:R-:W-:Y:S05]  /*0070*/  @P0 EXIT ;  /* 0x000000000000094d */ /* 0x000fea0003800000 */
[----:B------:R-:W0:Y:S01]  /*0080*/  LDC.64 R2, c[0x0][0x380] ;  /* 0x0000e000ff027b82 */ /* 0x000e220000000a00 */
[----:B------:R-:W1:Y:S01]  /*0090*/  LDCU.64 UR4, c[0x0][0x358] ;  /* 0x00006b00ff0477ac */ /* 0x000e620008000a00 */
[----:B0-----:R-:W-:-:S05]  /*00a0*/  IMAD.WIDE R2, R5, 0x4, R2 ;  /* 0x0000000405027825 */ /* 0x001fca00078e0202 */
[----:B-1----:R0:W2:Y:S01]  /*00b0*/  LDG.E R4, desc[UR4][R2.64] ;  /* 0x0000000402047981 */ /* 0x0020a2000c1e1900 */
[----:B------:R-:W-:Y:S01]  /*00c0*/  MOV R10, 0x3c80f082 ;  /* 0x3c80f082000a7802 */ /* 0x000fe20000000f00 */
[----:B------:R-:W-:Y:S01]  /*00d0*/  HFMA2 R11, -RZ, RZ, 1.875, 0 ;  /* 0x3f800000ff0b7431 */ /* 0x000fe200000001ff */
[----:B0-----:R-:W0:Y:S02]  /*00e0*/  LDC.64 R2, c[0x0][0x388] ;  /* 0x0000e200ff027b82 */ /* 0x001e240000000a00 */
[----:B0-----:R-:W-:-:S04]  /*00f0*/  IMAD.WIDE R2, R5, 0x4, R2 ;  /* 0x0000000405027825 */ /* 0x001fc800078e0202 */
[----:B--2---:R-:W-:-:S04]  /*0100*/  FMUL R7, R4, 0.044714998453855514526 ;  /* 0x3d37271304077820 */ /* 0x004fc80000400000 */
[----:B------:R-:W-:-:S04]  /*0110*/  FMUL R7, R4, R7 ;  /* 0x0000000704077220 */ /* 0x000fc80000400000 */
[----:B------:R-:W-:-:S04]  /*0120*/  FFMA R7, R4, R7, R4 ;  /* 0x0000000704077223 */ /* 0x000fc80000000004 */
[----:B------:R-:W-:-:S04]  /*0130*/  FMUL R7, R7, 0.79788452386856079102 ;  /* 0x3f4c422907077820 */ /* 0x000fc80000400000 */
[C---:B------:R-:W-:Y:S01]  /*0140*/  FMUL R0, |R7|.reuse, 2.8853900432586669922 ;  /* 0x4038aa3b07007820 */ /* 0x040fe20000400200 */
[C---:B------:R-:W-:Y:S01]  /*0150*/  FMUL R9, R7.reuse, R7 ;  /* 0x0000000707097220 */ /* 0x040fe20000400000 */
[C---:B------:R-:W-:Y:S02]  /*0160*/  FSETP.GE.AND P1, PT, |R7|.reuse, 0.60000002384185791016, PT ;  /* 0x3f19999a0700780b */ /* 0x040fe40003f26200 */
[----:B------:R-:W-:Y:S01]  /*0170*/  FSETP.GE.AND P0, PT, |R7|, 9.010913848876953125, PT ;  /* 0x41102cb40700780b */ /* 0x000fe20003f06200 */
[C---:B------:R-:W-:Y:S01]  /*0180*/  FFMA R10, R9.reuse, R10, -0.052303962409496307373 ;  /* 0xbd563cae090a7423 */ /* 0x040fe2000000000a */
[----:B------:R-:W0:Y:S02]  /*0190*/  MUFU.EX2 R0, R0 ;  /* 0x0000000000007308 */ /* 0x000e240000000800 */
[----:B0-----:R-:W-:Y:S01]  /*01a0*/  FADD R6, R0, 1 ;  /* 0x3f80000000067421 */ /* 0x001fe20000000000 */
[----:B------:R-:W-:-:S04]  /*01b0*/  FFMA R0, R9, R10, 0.1331529766321182251 ;  /* 0x3e08594109007423 */ /* 0x000fc8000000000a */
[C---:B------:R-:W-:Y:S01]  /*01c0*/  FFMA R0, R9.reuse, R0, -0.33332768082618713379 ;  /* 0xbeaaa9ed09007423 */ /* 0x040fe20000000000 */
[----:B------:R-:W0:Y:S03]  /*01d0*/  MUFU.RCP R6, R6 ;  /* 0x0000000600067308 */ /* 0x000e260000001000 */
[----:B------:R-:W-:Y:S01]  /*01e0*/  FFMA R0, R9, R0, RZ ;  /* 0x0000000009007223 */ /* 0x000fe200000000ff */
[----:B0-----:R-:W-:-:S05]  /*01f0*/  FFMA R8, R6, -2, R11 ;  /* 0xc000000006087823 */ /* 0x001fca000000000b */
[----:B------:R-:W-:-:S04]  /*0200*/  FSEL R8, R8, 1, !P0 ;  /* 0x3f80000008087808 */ /* 0x000fc80004000000 */
[--C-:B------:R-:W-:Y:S01]  /*0210*/  LOP3.LUT R8, R8, 0x80000000, R7.reuse, 0xb8, !PT ;  /* 0x8000000008087812 */ /* 0x100fe200078eb807 */
[----:B------:R-:W-:-:S04]  /*0220*/  @!P1 FFMA R8, R7, R0, R7 ;  /* 0x0000000007089223 */ /* 0x000fc80000000007 */
[----:B------:R-:W-:-:S04]  /*0230*/  FADD R8, R8, 1 ;  /* 0x3f80000008087421 */ /* 0x000fc80000000000 */
[----:B------:R-:W-:-:S04]  /*0240*/  FMUL R7, R8, 0.5 ;  /* 0x3f00000008077820 */ /* 0x000fc80000400000 */
[----:B------:R-:W-:-:S05]  /*0250*/  FMUL R7, R4, R7 ;  /* 0x0000000704077220 */ /* 0x000fca0000400000 */
[----:B------:R-:W-:Y:S01]  /*0260*/  STG.E desc[UR4][R2.64], R7 ;  /* 0x0000000702007986 */ /* 0x000fe2000c101904 */
[----:B------:R-:W-:Y:S05]  /*0270*/  EXIT ;  /* 0x000000000000794d */ /* 0x000fea0003800000 */
.L_x_0:
[----:B------:R-:W-:-:S00]  /*0280*/  BRA `(.L_x_0) ;  /* 0xfffffffc00fc7947 */ /* 0x000fc0000383ffff */
[----:B------:R-:W-:-:S00]  /*0290*/  NOP ;  /* 0x0000000000007918 */ /* 0x000fc00000000000 */
        /* <DEDUP_REMOVED lines=14> */
.L_x_1:


//--------------------- .nv.shared.reserved.0     --------------------------
	.section	.nv.shared.reserved.0,"aw",@nobits
	.weak		__nv_reservedSMEM_offset_0_alias
	.size		__nv_reservedSMEM_offset_0_alias, 0, 64
	.other		__nv_reservedSMEM_offset_0_alias,@"STO_CUDA_RESERVED_SHARED STV_DEFAULT"
__nv_reservedSMEM_offset_0_alias:
	.zero		0
	.zero		64


//--------------------- .nv.constant0._Z11gelu_kernelPfS_i --------------------------
	.section	.nv.constant0._Z11gelu_kernelPfS_i,"a",@progbits
	.sectionflags	@""
	.align	4
.nv.constant0._Z11gelu_kernelPfS_i:
	.zero		916


//--------------------- SYMBOLS --------------------------

	.type		.nv.reservedSmem.offset0,@object
	.size		.nv.reservedSmem.offset0,0x4
